	.headerflags	@"EF_CUDA_TEXMODE_UNIFIED EF_CUDA_64BIT_ADDRESS EF_CUDA_ACCELERATORS EF_CUDA_SM90 EF_CUDA_VIRTUAL_SM(EF_CUDA_SM90)"
	.elftype	@"ET_EXEC"


//--------------------- .nv.info                  --------------------------
	.section	.nv.info,"",@"SHT_CUDA_INFO"
	.align	4


	//----- nvinfo : EIATTR_REGCOUNT
	.align		4
        /*0000*/ 	.byte	0x04, 0x2f
        /*0002*/ 	.short	(.L_1 - .L_0)
	.align		4
.L_0:
        /*0004*/ 	.word	index@(triton_poi_fused_reflection_pad2d_0)
        /*0008*/ 	.word	0x0000001e


	//----- nvinfo : EIATTR_MIN_STACK_SIZE
	.align		4
.L_1:
        /*000c*/ 	.byte	0x04, 0x12
        /*000e*/ 	.short	(.L_3 - .L_2)
	.align		4
.L_2:
        /*0010*/ 	.word	index@(triton_poi_fused_reflection_pad2d_0)
        /*0014*/ 	.word	0x00000000


	//----- nvinfo : EIATTR_FRAME_SIZE
	.align		4
.L_3:
        /*0018*/ 	.byte	0x04, 0x11
        /*001a*/ 	.short	(.L_5 - .L_4)
	.align		4
.L_4:
        /*001c*/ 	.word	index@(triton_poi_fused_reflection_pad2d_0)
        /*0020*/ 	.word	0x00000000


	//----- nvinfo : EIATTR_MIN_STACK_SIZE
	.align		4
.L_5:
        /*0024*/ 	.byte	0x04, 0x12
        /*0026*/ 	.short	(.L_7 - .L_6)
	.align		4
.L_6:
        /*0028*/ 	.word	index@(triton_poi_fused_reflection_pad2d_0)
        /*002c*/ 	.word	0x00000000
.L_7:


//--------------------- .nv.info.triton_poi_fused_reflection_pad2d_0 --------------------------
	.section	.nv.info.triton_poi_fused_reflection_pad2d_0,"",@"SHT_CUDA_INFO"
	.sectionflags	@""
	.align	4


	//----- nvinfo : EIATTR_CUDA_API_VERSION
	.align		4
        /*0000*/ 	.byte	0x04, 0x37
        /*0002*/ 	.short	(.L_9 - .L_8)
.L_8:
        /*0004*/ 	.word	0x0000007c


	//----- nvinfo : EIATTR_KPARAM_INFO
	.align		4
.L_9:
        /*0008*/ 	.byte	0x04, 0x17
        /*000a*/ 	.short	(.L_11 - .L_10)
.L_10:
        /*000c*/ 	.word	0x00000000
        /*0010*/ 	.short	0x0002
        /*0012*/ 	.short	0x0010
        /*0014*/ 	.byte	0x00, 0xf0, 0x11, 0x00


	//----- nvinfo : EIATTR_KPARAM_INFO
	.align		4
.L_11:
        /*0018*/ 	.byte	0x04, 0x17
        /*001a*/ 	.short	(.L_13 - .L_12)
.L_12:
        /*001c*/ 	.word	0x00000000
        /*0020*/ 	.short	0x0001
        /*0022*/ 	.short	0x0008
        /*0024*/ 	.byte	0x00, 0xf4, 0x21, 0x00


	//----- nvinfo : EIATTR_KPARAM_INFO
	.align		4
.L_13:
        /*0028*/ 	.byte	0x04, 0x17
        /*002a*/ 	.short	(.L_15 - .L_14)
.L_14:
        /*002c*/ 	.word	0x00000000
        /*0030*/ 	.short	0x0000
        /*0032*/ 	.short	0x0000
        /*0034*/ 	.byte	0x00, 0xf4, 0x21, 0x00


	//----- nvinfo : EIATTR_SPARSE_MMA_MASK
	.align		4
.L_15:
        /*0038*/ 	.byte	0x03, 0x50
        /*003a*/ 	.short	0x0000


	//----- nvinfo : EIATTR_MAXREG_COUNT
	.align		4
        /*003c*/ 	.byte	0x03, 0x1b
        /*003e*/ 	.short	0x00ff


	//----- nvinfo : EIATTR_EXIT_INSTR_OFFSETS
	.align		4
        /*0040*/ 	.byte	0x04, 0x1c
        /*0042*/ 	.short	(.L_17 - .L_16)


	//   ....[0]....
.L_16:
        /*0044*/ 	.word	0x00000ab0


	//----- nvinfo : EIATTR_REQNTID
	.align		4
.L_17:
        /*0048*/ 	.byte	0x04, 0x10
        /*004a*/ 	.short	(.L_19 - .L_18)
.L_18:
        /*004c*/ 	.word	0x00000080
        /*0050*/ 	.word	0x00000001
        /*0054*/ 	.word	0x00000001


	//----- nvinfo : EIATTR_CBANK_PARAM_SIZE
	.align		4
.L_19:
        /*0058*/ 	.byte	0x03, 0x19
        /*005a*/ 	.short	0x0014


	//----- nvinfo : EIATTR_PARAM_CBANK
	.align		4
        /*005c*/ 	.byte	0x04, 0x0a
        /*005e*/ 	.short	(.L_21 - .L_20)
	.align		4
.L_20:
        /*0060*/ 	.word	index@(.nv.constant0.triton_poi_fused_reflection_pad2d_0)
        /*0064*/ 	.short	0x0210
        /*0066*/ 	.short	0x0014


	//----- nvinfo : EIATTR_SW_WAR
	.align		4
.L_21:
        /*0068*/ 	.byte	0x04, 0x36
        /*006a*/ 	.short	(.L_23 - .L_22)
.L_22:
        /*006c*/ 	.word	0x00000008
.L_23:


//--------------------- .nv.callgraph             --------------------------
	.section	.nv.callgraph,"",@"SHT_CUDA_CALLGRAPH"
	.align	4
	.sectionentsize	8
	.align		4
        /*0000*/ 	.word	0x00000000
	.align		4
        /*0004*/ 	.word	0xffffffff
	.align		4
        /*0008*/ 	.word	0x00000000
	.align		4
        /*000c*/ 	.word	0xfffffffe
	.align		4
        /*0010*/ 	.word	0x00000000
	.align		4
        /*0014*/ 	.word	0xfffffffd
	.align		4
        /*0018*/ 	.word	0x00000000
	.align		4
        /*001c*/ 	.word	0xfffffffc


//--------------------- .text.triton_poi_fused_reflection_pad2d_0 --------------------------
	.section	.text.triton_poi_fused_reflection_pad2d_0,"ax",@progbits
	.align	128
        .global         triton_poi_fused_reflection_pad2d_0
        .type           triton_poi_fused_reflection_pad2d_0,@function
        .size           triton_poi_fused_reflection_pad2d_0,(.L_x_1 - triton_poi_fused_reflection_pad2d_0)
        .other          triton_poi_fused_reflection_pad2d_0,@"STO_CUDA_ENTRY STV_DEFAULT"
triton_poi_fused_reflection_pad2d_0:
.text.triton_poi_fused_reflection_pad2d_0:
[----:B------:R-:W-:Y:S01]  /*0000*/  LDC R1, c[0x0][0x28] ;  /* 0x00000a00ff017b82 */ /* 0x000fe20000000800 */
[----:B------:R-:W1:Y:S01]  /*0010*/  S2R R0, SR_TID.X ;  /* 0x0000000000007919 */ /* 0x000e620000002100 */
[----:B------:R-:W-:-:S06]  /*0020*/  ULDC.64 UR4, c[0x0][0x208] ;  /* 0x0000820000047ab9 */ /* 0x000fcc0000000a00 */
[----:B------:R-:W2:Y:S01]  /*0030*/  LDC.64 R26, c[0x0][0x218] ;  /* 0x00008600ff1a7b82 */ /* 0x000ea20000000a00 */
[----:B------:R-:W3:Y:S01]  /*0040*/  S2R R3, SR_CTAID.X ;  /* 0x0000000000037919 */ /* 0x000ee20000002500 */
[----:B-1----:R-:W-:-:S05]  /*0050*/  IMAD.SHL.U32 R0, R0, 0x4, RZ ;  /* 0x0000000400007824 */ /* 0x002fca00078e00ff */
[----:B------:R-:W-:-:S05]  /*0060*/  LOP3.LUT R0, R0, 0x1fc, RZ, 0xc0, !PT ;  /* 0x000001fc00007812 */ /* 0x000fca00078ec0ff */
[----:B---3--:R-:W-:-:S04]  /*0070*/  IMAD R0, R3, 0x400, R0 ;  /* 0x0000040003007824 */ /* 0x008fc800078e0200 */
[C---:B------:R-:W-:Y:S01]  /*0080*/  VIADD R6, R0.reuse, 0x3 ;  /* 0x0000000300067836 */ /* 0x040fe20000000000 */
[----:B------:R-:W-:Y:S01]  /*0090*/  IADD3 R3, R0, 0x1, RZ ;  /* 0x0000000100037810 */ /* 0x000fe20007ffe0ff */
[----:B------:R-:W-:Y:S01]  /*00a0*/  VIADD R8, R0, 0x2 ;  /* 0x0000000200087836 */ /* 0x000fe20000000000 */
[----:B------:R-:W-:Y:S01]  /*00b0*/  IADD3 R7, R0, 0x200, RZ ;  /* 0x0000020000077810 */ /* 0x000fe20007ffe0ff */
[----:B------:R-:W-:-:S04]  /*00c0*/  IMAD.HI R4, R6, 0x2aaaaaab, RZ ;  /* 0x2aaaaaab06047827 */ /* 0x000fc800078e02ff */
[----:B------:R-:W-:Y:S01]  /*00d0*/  IMAD.HI R2, R3, 0x2aaaaaab, RZ ;  /* 0x2aaaaaab03027827 */ /* 0x000fe200078e02ff */
[----:B------:R-:W-:-:S03]  /*00e0*/  LEA.HI R4, R4, R4, RZ, 0x1 ;  /* 0x0000000404047211 */ /* 0x000fc600078f08ff */
[----:B------:R-:W-:Y:S01]  /*00f0*/  IMAD.HI R12, R7, 0x38e38e39, RZ ;  /* 0x38e38e39070c7827 */ /* 0x000fe200078e02ff */
[----:B------:R-:W-:-:S03]  /*0100*/  LEA.HI R2, R2, R2, RZ, 0x1 ;  /* 0x0000000202027211 */ /* 0x000fc600078f08ff */
[----:B------:R-:W-:Y:S01]  /*0110*/  IMAD.HI R10, R0, 0x38e38e39, RZ ;  /* 0x38e38e39000a7827 */ /* 0x000fe200078e02ff */
[----:B------:R-:W-:-:S03]  /*0120*/  SHF.R.U32.HI R13, RZ, 0x1f, R12 ;  /* 0x0000001fff0d7819 */ /* 0x000fc6000001160c */
[----:B------:R-:W-:Y:S01]  /*0130*/  IMAD.HI R5, R8, 0x2aaaaaab, RZ ;  /* 0x2aaaaaab08057827 */ /* 0x000fe200078e02ff */
[----:B------:R-:W-:-:S03]  /*0140*/  SHF.R.U32.HI R11, RZ, 0x1f, R10 ;  /* 0x0000001fff0b7819 */ /* 0x000fc6000001160a */
[----:B------:R-:W-:Y:S01]  /*0150*/  IMAD R2, R2, 0x6, RZ ;  /* 0x0000000602027824 */ /* 0x000fe200078e02ff */
[----:B------:R-:W-:Y:S01]  /*0160*/  LEA.HI R5, R5, R5, RZ, 0x1 ;  /* 0x0000000505057211 */ /* 0x000fe200078f08ff */
[----:B------:R-:W-:Y:S01]  /*0170*/  IMAD R9, R4, 0x6, RZ ;  /* 0x0000000604097824 */ /* 0x000fe200078e02ff */
[----:B------:R-:W-:Y:S01]  /*0180*/  LEA.HI R4, R12, R13, RZ, 0x1d ;  /* 0x0000000d0c047211 */ /* 0x000fe200078fe8ff */
[----:B------:R-:W-:Y:S01]  /*0190*/  IMAD.HI R17, R0, 0x2aaaaaab, RZ ;  /* 0x2aaaaaab00117827 */ /* 0x000fe200078e02ff */
[----:B------:R-:W-:Y:S02]  /*01a0*/  LOP3.LUT R14, RZ, R2, RZ, 0x33, !PT ;  /* 0x00000002ff0e7212 */ /* 0x000fe400078e33ff */
[----:B------:R-:W-:Y:S02]  /*01b0*/  LOP3.LUT R13, RZ, R9, RZ, 0x33, !PT ;  /* 0x00000009ff0d7212 */ /* 0x000fe400078e33ff */
[----:B------:R-:W-:Y:S01]  /*01c0*/  LEA.HI R2, R10, R11, RZ, 0x1d ;  /* 0x0000000b0a027211 */ /* 0x000fe200078fe8ff */
[----:B------:R-:W-:Y:S01]  /*01d0*/  VIADD R11, R0, 0x201 ;  /* 0x00000201000b7836 */ /* 0x000fe20000000000 */
[----:B------:R-:W-:Y:S01]  /*01e0*/  IADD3 R9, R0, 0x203, RZ ;  /* 0x0000020300097810 */ /* 0x000fe20007ffe0ff */
[----:B------:R-:W-:Y:S01]  /*01f0*/  IMAD R10, R5, 0x6, RZ ;  /* 0x00000006050a7824 */ /* 0x000fe200078e02ff */
[----:B------:R-:W-:Y:S01]  /*0200*/  IADD3 R12, R0, 0x202, RZ ;  /* 0x00000202000c7810 */ /* 0x000fe20007ffe0ff */
[----:B------:R-:W-:Y:S01]  /*0210*/  IMAD.IADD R6, R6, 0x1, R13 ;  /* 0x0000000106067824 */ /* 0x000fe200078e020d */
[----:B------:R-:W-:Y:S01]  /*0220*/  LEA R2, R2, 0xf, 0x4 ;  /* 0x0000000f02027811 */ /* 0x000fe200078e20ff */
[----:B------:R-:W-:Y:S01]  /*0230*/  IMAD.HI R13, R11, 0x2aaaaaab, RZ ;  /* 0x2aaaaaab0b0d7827 */ /* 0x000fe200078e02ff */
[----:B------:R-:W-:-:S02]  /*0240*/  LOP3.LUT R15, RZ, R10, RZ, 0x33, !PT ;  /* 0x0000000aff0f7212 */ /* 0x000fc400078e33ff */
[----:B------:R-:W-:Y:S01]  /*0250*/  IABS R6, R6 ;  /* 0x0000000600067213 */ /* 0x000fe20000000000 */
[----:B------:R-:W-:Y:S01]  /*0260*/  IMAD.IADD R3, R3, 0x1, R14 ;  /* 0x0000000103037824 */ /* 0x000fe200078e020e */
[----:B------:R-:W-:Y:S01]  /*0270*/  LEA.HI R13, R13, R13, RZ, 0x1 ;  /* 0x0000000d0d0d7211 */ /* 0x000fe200078f08ff */
[----:B------:R-:W-:Y:S01]  /*0280*/  IMAD.HI R14, R9, 0x2aaaaaab, RZ ;  /* 0x2aaaaaab090e7827 */ /* 0x000fe200078e02ff */
[----:B------:R-:W-:Y:S02]  /*0290*/  IADD3 R6, R6, -0x3, RZ ;  /* 0xfffffffd06067810 */ /* 0x000fe40007ffe0ff */
[----:B------:R-:W-:Y:S01]  /*02a0*/  IABS R3, R3 ;  /* 0x0000000300037213 */ /* 0x000fe20000000000 */
[----:B------:R-:W-:Y:S01]  /*02b0*/  IMAD.IADD R8, R8, 0x1, R15 ;  /* 0x0000000108087824 */ /* 0x000fe200078e020f */
[----:B------:R-:W-:Y:S01]  /*02c0*/  LEA.HI R16, R14, R14, RZ, 0x1 ;  /* 0x0000000e0e107211 */ /* 0x000fe200078f08ff */
[----:B------:R-:W-:Y:S01]  /*02d0*/  IMAD.HI R18, R12, 0x2aaaaaab, RZ ;  /* 0x2aaaaaab0c127827 */ /* 0x000fe200078e02ff */
[----:B------:R-:W-:-:S02]  /*02e0*/  LEA.HI R14, R17, R17, RZ, 0x1 ;  /* 0x00000011110e7211 */ /* 0x000fc400078f08ff */
[----:B------:R-:W-:Y:S01]  /*02f0*/  LEA R4, R4, 0xf, 0x4 ;  /* 0x0000000f04047811 */ /* 0x000fe200078e20ff */
[----:B------:R-:W-:Y:S01]  /*0300*/  IMAD R15, R13, 0x6, RZ ;  /* 0x000000060d0f7824 */ /* 0x000fe200078e02ff */
[----:B------:R-:W-:Y:S01]  /*0310*/  LEA.HI R13, R18, R18, RZ, 0x1 ;  /* 0x00000012120d7211 */ /* 0x000fe200078f08ff */
[----:B------:R-:W-:-:S03]  /*0320*/  IMAD.HI R10, R7, 0x2aaaaaab, RZ ;  /* 0x2aaaaaab070a7827 */ /* 0x000fc600078e02ff */
[----:B------:R-:W-:Y:S01]  /*0330*/  LOP3.LUT R18, RZ, R15, RZ, 0x33, !PT ;  /* 0x0000000fff127212 */ /* 0x000fe200078e33ff */
[----:B------:R-:W-:Y:S01]  /*0340*/  IMAD.HI R15, R14, 0x2aaaaaab, RZ ;  /* 0x2aaaaaab0e0f7827 */ /* 0x000fe200078e02ff */
[----:B------:R-:W-:-:S03]  /*0350*/  LEA.HI R10, R10, R10, RZ, 0x1 ;  /* 0x0000000a0a0a7211 */ /* 0x000fc600078f08ff */
[----:B------:R-:W-:Y:S01]  /*0360*/  IMAD R16, R16, 0x6, RZ ;  /* 0x0000000610107824 */ /* 0x000fe200078e02ff */
[----:B------:R-:W-:Y:S01]  /*0370*/  LEA.HI R15, R15, R15, RZ, 0x1 ;  /* 0x0000000f0f0f7211 */ /* 0x000fe200078f08ff */
[----:B------:R-:W-:Y:S02]  /*0380*/  IMAD.IADD R11, R11, 0x1, R18 ;  /* 0x000000010b0b7824 */ /* 0x000fe400078e0212 */
[----:B------:R-:W-:Y:S01]  /*0390*/  IMAD R18, R13, 0x6, RZ ;  /* 0x000000060d127824 */ /* 0x000fe200078e02ff */
[----:B------:R-:W-:Y:S01]  /*03a0*/  LOP3.LUT R16, RZ, R16, RZ, 0x33, !PT ;  /* 0x00000010ff107212 */ /* 0x000fe200078e33ff */
[----:B------:R-:W-:-:S03]  /*03b0*/  IMAD.HI R17, R10, 0x2aaaaaab, RZ ;  /* 0x2aaaaaab0a117827 */ /* 0x000fc600078e02ff */
[----:B------:R-:W-:Y:S01]  /*03c0*/  IADD3 R9, R9, R16, RZ ;  /* 0x0000001009097210 */ /* 0x000fe20007ffe0ff */
[----:B------:R-:W-:Y:S01]  /*03d0*/  IMAD R15, R15, 0x6, RZ ;  /* 0x000000060f0f7824 */ /* 0x000fe200078e02ff */
[----:B------:R-:W-:Y:S01]  /*03e0*/  LOP3.LUT R21, RZ, R18, RZ, 0x33, !PT ;  /* 0x00000012ff157212 */ /* 0x000fe200078e33ff */
[----:B------:R-:W-:Y:S01]  /*03f0*/  IMAD.HI R16, R5, 0x2aaaaaab, RZ ;  /* 0x2aaaaaab05107827 */ /* 0x000fe200078e02ff */
[----:B------:R-:W-:Y:S02]  /*0400*/  LEA.HI R18, R17, R17, RZ, 0x1 ;  /* 0x0000001111127211 */ /* 0x000fe400078f08ff */
[----:B------:R-:W-:Y:S01]  /*0410*/  LOP3.LUT R17, RZ, R15, RZ, 0x33, !PT ;  /* 0x0000000fff117212 */ /* 0x000fe200078e33ff */
[----:B------:R-:W-:Y:S01]  /*0420*/  IMAD R15, R14, 0x6, RZ ;  /* 0x000000060e0f7824 */ /* 0x000fe200078e02ff */
[----:B------:R-:W-:Y:S01]  /*0430*/  LEA.HI R16, R16, R16, RZ, 0x1 ;  /* 0x0000001010107211 */ /* 0x000fe200078f08ff */
[----:B------:R-:W-:Y:S01]  /*0440*/  IMAD R19, R10, 0x6, RZ ;  /* 0x000000060a137824 */ /* 0x000fe200078e02ff */
[----:B------:R-:W-:Y:S01]  /*0450*/  IABS R9, R9 ;  /* 0x0000000900097213 */ /* 0x000fe20000000000 */
[----:B------:R-:W-:Y:S01]  /*0460*/  IMAD R18, R18, 0x6, RZ ;  /* 0x0000000612127824 */ /* 0x000fe200078e02ff */
[----:B------:R-:W-:Y:S01]  /*0470*/  LOP3.LUT R15, RZ, R15, RZ, 0x33, !PT ;  /* 0x0000000fff0f7212 */ /* 0x000fe200078e33ff */
[----:B------:R-:W-:Y:S01]  /*0480*/  IMAD R16, R16, 0x6, RZ ;  /* 0x0000000610107824 */ /* 0x000fe200078e02ff */
[----:B------:R-:W-:Y:S01]  /*0490*/  LOP3.LUT R20, RZ, R19, RZ, 0x33, !PT ;  /* 0x00000013ff147212 */ /* 0x000fe200078e33ff */
[----:B------:R-:W-:-:S03]  /*04a0*/  IMAD.HI R19, R13, 0x2aaaaaab, RZ ;  /* 0x2aaaaaab0d137827 */ /* 0x000fc600078e02ff */
[----:B------:R-:W-:Y:S01]  /*04b0*/  LOP3.LUT R16, RZ, R16, RZ, 0x33, !PT ;  /* 0x00000010ff107212 */ /* 0x000fe200078e33ff */
[----:B------:R-:W-:Y:S01]  /*04c0*/  IMAD.IADD R15, R0, 0x1, R15 ;  /* 0x00000001000f7824 */ /* 0x000fe200078e020f */
[----:B------:R-:W-:Y:S01]  /*04d0*/  LEA.HI R19, R19, R19, RZ, 0x1 ;  /* 0x0000001313137211 */ /* 0x000fe200078f08ff */
[----:B------:R-:W-:Y:S01]  /*04e0*/  IMAD.IADD R14, R14, 0x1, R17 ;  /* 0x000000010e0e7824 */ /* 0x000fe200078e0211 */
[----:B------:R-:W-:Y:S01]  /*04f0*/  IADD3 R5, R5, R16, RZ ;  /* 0x0000001005057210 */ /* 0x000fe20007ffe0ff */
[----:B------:R-:W-:Y:S01]  /*0500*/  VIADD R3, R3, 0xfffffffd ;  /* 0xfffffffd03037836 */ /* 0x000fe20000000000 */
[----:B------:R-:W-:Y:S01]  /*0510*/  IABS R15, R15 ;  /* 0x0000000f000f7213 */ /* 0x000fe20000000000 */
[----:B------:R-:W-:Y:S01]  /*0520*/  IMAD R19, R19, 0x6, RZ ;  /* 0x0000000613137824 */ /* 0x000fe200078e02ff */
[----:B------:R-:W-:Y:S01]  /*0530*/  IABS R16, R8 ;  /* 0x0000000800107213 */ /* 0x000fe20000000000 */
[----:B------:R-:W-:Y:S01]  /*0540*/  IMAD.IADD R7, R7, 0x1, R20 ;  /* 0x0000000107077824 */ /* 0x000fe200078e0214 */
[----:B------:R-:W-:Y:S01]  /*0550*/  LOP3.LUT R17, RZ, R18, RZ, 0x33, !PT ;  /* 0x00000012ff117212 */ /* 0x000fe200078e33ff */
[----:B------:R-:W-:Y:S01]  /*0560*/  IMAD.MOV.U32 R8, RZ, RZ, R15 ;  /* 0x000000ffff087224 */ /* 0x000fe200078e000f */
[----:B------:R-:W-:Y:S01]  /*0570*/  LOP3.LUT R18, RZ, R19, RZ, 0x33, !PT ;  /* 0x00000013ff127212 */ /* 0x000fe200078e33ff */
[----:B------:R-:W-:Y:S01]  /*0580*/  IMAD.MOV.U32 R15, RZ, RZ, R16 ;  /* 0x000000ffff0f7224 */ /* 0x000fe200078e0010 */
[----:B------:R-:W-:Y:S01]  /*0590*/  IABS R16, R3 ;  /* 0x0000000300107213 */ /* 0x000fe20000000000 */
[----:B------:R-:W-:Y:S01]  /*05a0*/  IMAD.IADD R10, R10, 0x1, R17 ;  /* 0x000000010a0a7824 */ /* 0x000fe200078e0211 */
[----:B------:R-:W-:Y:S01]  /*05b0*/  IADD3 R8, R8, -0x3, RZ ;  /* 0xfffffffd08087810 */ /* 0x000fe20007ffe0ff */
[----:B------:R-:W-:Y:S01]  /*05c0*/  VIADD R15, R15, 0xfffffffd ;  /* 0xfffffffd0f0f7836 */ /* 0x000fe20000000000 */
[----:B------:R-:W-:Y:S01]  /*05d0*/  IADD3 R13, R13, R18, RZ ;  /* 0x000000120d0d7210 */ /* 0x000fe20007ffe0ff */
[----:B------:R-:W-:Y:S01]  /*05e0*/  IMAD.IADD R12, R12, 0x1, R21 ;  /* 0x000000010c0c7824 */ /* 0x000fe200078e0215 */
[----:B------:R-:W-:-:S02]  /*05f0*/  IABS R8, R8 ;  /* 0x0000000800087213 */ /* 0x000fc40000000000 */
[----:B------:R-:W-:Y:S02]  /*0600*/  IABS R17, R15 ;  /* 0x0000000f00117213 */ /* 0x000fe40000000000 */
[----:B------:R-:W-:Y:S01]  /*0610*/  IABS R18, R12 ;  /* 0x0000000c00127213 */ /* 0x000fe20000000000 */
[----:B------:R-:W-:Y:S01]  /*0620*/  IMAD.MOV.U32 R3, RZ, RZ, R8 ;  /* 0x000000ffff037224 */ /* 0x000fe200078e0008 */
[----:B------:R-:W-:Y:S01]  /*0630*/  IABS R12, R14 ;  /* 0x0000000e000c7213 */ /* 0x000fe20000000000 */
[----:B------:R-:W-:Y:S01]  /*0640*/  IMAD.IADD R8, R2, 0x1, -R17 ;  /* 0x0000000102087824 */ /* 0x000fe200078e0a11 */
[----:B------:R-:W-:Y:S02]  /*0650*/  IABS R17, R7 ;  /* 0x0000000700117213 */ /* 0x000fe40000000000 */
[----:B------:R-:W-:Y:S02]  /*0660*/  IABS R7, R11 ;  /* 0x0000000b00077213 */ /* 0x000fe40000000000 */
[----:B------:R-:W-:Y:S01]  /*0670*/  MOV R14, R18 ;  /* 0x00000012000e7202 */ /* 0x000fe20000000f00 */
[----:B------:R-:W-:Y:S01]  /*0680*/  IMAD.MOV.U32 R11, RZ, RZ, R17 ;  /* 0x000000ffff0b7224 */ /* 0x000fe200078e0011 */
[----:B------:R-:W-:-:S02]  /*0690*/  IABS R18, R10 ;  /* 0x0000000a00127213 */ /* 0x000fc40000000000 */
[----:B------:R-:W-:Y:S01]  /*06a0*/  IABS R19, R6 ;  /* 0x0000000600137213 */ /* 0x000fe20000000000 */
[----:B------:R-:W-:Y:S01]  /*06b0*/  VIADD R11, R11, 0xfffffffd ;  /* 0xfffffffd0b0b7836 */ /* 0x000fe20000000000 */
[----:B------:R-:W-:Y:S01]  /*06c0*/  MOV R15, R16 ;  /* 0x00000010000f7202 */ /* 0x000fe20000000f00 */
[----:B------:R-:W-:Y:S01]  /*06d0*/  IMAD.IADD R16, R2, 0x1, -R3 ;  /* 0x0000000102107824 */ /* 0x000fe200078e0a03 */
[----:B------:R-:W-:Y:S02]  /*06e0*/  IABS R17, R5 ;  /* 0x0000000500117213 */ /* 0x000fe40000000000 */
[----:B------:R-:W-:Y:S02]  /*06f0*/  IADD3 R10, R14, -0x3, RZ ;  /* 0xfffffffd0e0a7810 */ /* 0x000fe40007ffe0ff */
[----:B------:R-:W-:Y:S01]  /*0700*/  IADD3 R5, R7, -0x3, RZ ;  /* 0xfffffffd07057810 */ /* 0x000fe20007ffe0ff */
[----:B------:R-:W-:Y:S01]  /*0710*/  VIADD R7, R9, 0xfffffffd ;  /* 0xfffffffd09077836 */ /* 0x000fe20000000000 */
[----:B------:R-:W-:Y:S01]  /*0720*/  IABS R14, R13 ;  /* 0x0000000d000e7213 */ /* 0x000fe20000000000 */
[----:B------:R-:W-:Y:S01]  /*0730*/  VIADD R9, R12, 0xfffffffd ;  /* 0xfffffffd0c097836 */ /* 0x000fe20000000000 */
[----:B------:R-:W-:Y:S01]  /*0740*/  IABS R13, R11 ;  /* 0x0000000b000d7213 */ /* 0x000fe20000000000 */
[----:B------:R-:W-:Y:S01]  /*0750*/  IMAD.MOV.U32 R11, RZ, RZ, R18 ;  /* 0x000000ffff0b7224 */ /* 0x000fe200078e0012 */
[----:B------:R-:W-:-:S02]  /*0760*/  IADD3 R15, R2, -R15, RZ ;  /* 0x8000000f020f7210 */ /* 0x000fc40007ffe0ff */
[----:B------:R-:W-:Y:S02]  /*0770*/  IADD3 R6, R2, -R19, RZ ;  /* 0x8000001302067210 */ /* 0x000fe40007ffe0ff */
[----:B------:R-:W1:Y:S01]  /*0780*/  LDC.64 R2, c[0x0][0x210] ;  /* 0x00008400ff027b82 */ /* 0x000e620000000a00 */
[----:B------:R-:W-:Y:S02]  /*0790*/  IABS R18, R10 ;  /* 0x0000000a00127213 */ /* 0x000fe40000000000 */
[----:B------:R-:W-:Y:S02]  /*07a0*/  MOV R10, R14 ;  /* 0x0000000e000a7202 */ /* 0x000fe40000000f00 */
[----:B------:R-:W-:Y:S02]  /*07b0*/  MOV R12, R17 ;  /* 0x00000011000c7202 */ /* 0x000fe40000000f00 */
[----:B------:R-:W-:Y:S01]  /*07c0*/  IABS R19, R7 ;  /* 0x0000000700137213 */ /* 0x000fe20000000000 */
[----:B------:R-:W-:Y:S01]  /*07d0*/  VIADD R7, R11, 0xfffffffd ;  /* 0xfffffffd0b077836 */ /* 0x000fe20000000000 */
[----:B------:R-:W-:Y:S01]  /*07e0*/  IABS R17, R5 ;  /* 0x0000000500117213 */ /* 0x000fe20000000000 */
[----:B------:R-:W-:Y:S01]  /*07f0*/  VIADD R10, R10, 0xfffffffd ;  /* 0xfffffffd0a0a7836 */ /* 0x000fe20000000000 */
[----:B------:R-:W-:Y:S01]  /*0800*/  IABS R14, R9 ;  /* 0x00000009000e7213 */ /* 0x000fe20000000000 */
[----:B------:R-:W-:Y:S01]  /*0810*/  VIADD R5, R12, 0xfffffffd ;  /* 0xfffffffd0c057836 */ /* 0x000fe20000000000 */
[----:B------:R-:W-:-:S02]  /*0820*/  MOV R9, R13 ;  /* 0x0000000d00097202 */ /* 0x000fc40000000f00 */
[----:B------:R-:W-:Y:S02]  /*0830*/  IABS R7, R7 ;  /* 0x0000000700077213 */ /* 0x000fe40000000000 */
[----:B------:R-:W-:Y:S01]  /*0840*/  MOV R11, R17 ;  /* 0x00000011000b7202 */ /* 0x000fe20000000f00 */
[----:B------:R-:W-:Y:S01]  /*0850*/  IMAD.MOV.U32 R17, RZ, RZ, R19 ;  /* 0x000000ffff117224 */ /* 0x000fe200078e0013 */
[----:B------:R-:W-:Y:S02]  /*0860*/  MOV R13, R18 ;  /* 0x00000012000d7202 */ /* 0x000fe40000000f00 */
[----:B------:R-:W-:Y:S02]  /*0870*/  MOV R12, R14 ;  /* 0x0000000e000c7202 */ /* 0x000fe40000000f00 */
[----:B------:R-:W-:Y:S01]  /*0880*/  IABS R14, R10 ;  /* 0x0000000a000e7213 */ /* 0x000fe20000000000 */
[----:B------:R-:W-:Y:S01]  /*0890*/  IMAD.MOV.U32 R10, RZ, RZ, R7 ;  /* 0x000000ffff0a7224 */ /* 0x000fe200078e0007 */
[----:B------:R-:W-:Y:S01]  /*08a0*/  IABS R19, R5 ;  /* 0x0000000500137213 */ /* 0x000fe20000000000 */
[C---:B------:R-:W-:Y:S01]  /*08b0*/  IMAD.IADD R5, R4.reuse, 0x1, -R9 ;  /* 0x0000000104057824 */ /* 0x040fe200078e0a09 */
[----:B------:R-:W-:Y:S01]  /*08c0*/  IADD3 R9, R4, -R11, RZ ;  /* 0x8000000b04097210 */ /* 0x000fe20007ffe0ff */
[----:B------:R-:W-:Y:S01]  /*08d0*/  IMAD.IADD R11, R4, 0x1, -R13 ;  /* 0x00000001040b7824 */ /* 0x000fe200078e0a0d */
[----:B------:R-:W-:Y:S01]  /*08e0*/  MOV R7, R14 ;  /* 0x0000000e00077202 */ /* 0x000fe20000000f00 */
[----:B------:R-:W-:Y:S01]  /*08f0*/  IMAD R13, R12, -0x4, R16 ;  /* 0xfffffffc0c0d7824 */ /* 0x000fe200078e0210 */
[----:B------:R-:W-:Y:S01]  /*0900*/  IADD3 R4, R4, -R17, RZ ;  /* 0x8000001104047210 */ /* 0x000fe20007ffe0ff */
[----:B------:R-:W-:-:S02]  /*0910*/  IMAD R17, R19, -0x4, R8 ;  /* 0xfffffffc13117824 */ /* 0x000fc400078e0208 */
[----:B------:R-:W-:Y:S02]  /*0920*/  IMAD R15, R12, -0x4, R15 ;  /* 0xfffffffc0c0f7824 */ /* 0x000fe400078e020f */
[----:B------:R-:W-:Y:S02]  /*0930*/  IMAD R19, R19, -0x4, R6 ;  /* 0xfffffffc13137824 */ /* 0x000fe400078e0206 */
[C---:B------:R-:W-:Y:S02]  /*0940*/  IMAD R5, R10.reuse, -0x4, R5 ;  /* 0xfffffffc0a057824 */ /* 0x040fe400078e0205 */
[----:B------:R-:W-:Y:S02]  /*0950*/  IMAD R9, R10, -0x4, R9 ;  /* 0xfffffffc0a097824 */ /* 0x000fe400078e0209 */
[C---:B------:R-:W-:Y:S02]  /*0960*/  IMAD R11, R7.reuse, -0x4, R11 ;  /* 0xfffffffc070b7824 */ /* 0x040fe400078e020b */
[----:B------:R-:W-:-:S02]  /*0970*/  IMAD R7, R7, -0x4, R4 ;  /* 0xfffffffc07077824 */ /* 0x000fc400078e0204 */
[----:B-1----:R-:W-:-:S04]  /*0980*/  IMAD.WIDE R12, R13, 0x4, R2 ;  /* 0x000000040d0c7825 */ /* 0x002fc800078e0202 */
[--C-:B------:R-:W-:Y:S01]  /*0990*/  IMAD.WIDE R14, R15, 0x4, R2.reuse ;  /* 0x000000040f0e7825 */ /* 0x100fe200078e0202 */
[----:B------:R-:W3:Y:S03]  /*09a0*/  LDG.E.EL R4, desc[UR4][R12.64] ;  /* 0x000000040c047981 */ /* 0x000ee6000c2e1900 */
[----:B------:R-:W-:-:S04]  /*09b0*/  IMAD.WIDE R16, R17, 0x4, R2 ;  /* 0x0000000411107825 */ /* 0x000fc800078e0202 */
[--C-:B------:R-:W-:Y:S01]  /*09c0*/  IMAD.WIDE R18, R19, 0x4, R2.reuse ;  /* 0x0000000413127825 */ /* 0x100fe200078e0202 */
[----:B------:R-:W3:Y:S03]  /*09d0*/  LDG.E.EL R6, desc[UR4][R16.64] ;  /* 0x0000000410067981 */ /* 0x000ee6000c2e1900 */
[--C-:B------:R-:W-:Y:S02]  /*09e0*/  IMAD.WIDE R20, R5, 0x4, R2.reuse ;  /* 0x0000000405147825 */ /* 0x100fe400078e0202 */
[----:B------:R-:W3:Y:S02]  /*09f0*/  LDG.E.EL R5, desc[UR4][R14.64] ;  /* 0x000000040e057981 */ /* 0x000ee4000c2e1900 */
[--C-:B------:R-:W-:Y:S02]  /*0a00*/  IMAD.WIDE R22, R9, 0x4, R2.reuse ;  /* 0x0000000409167825 */ /* 0x100fe400078e0202 */
[----:B------:R-:W4:Y:S02]  /*0a10*/  LDG.E.EL R8, desc[UR4][R20.64] ;  /* 0x0000000414087981 */ /* 0x000f24000c2e1900 */
[----:B------:R-:W-:-:S02]  /*0a20*/  IMAD.WIDE R24, R11, 0x4, R2 ;  /* 0x000000040b187825 */ /* 0x000fc400078e0202 */
[----:B------:R-:W4:Y:S02]  /*0a30*/  LDG.E.EL R9, desc[UR4][R22.64] ;  /* 0x0000000416097981 */ /* 0x000f24000c2e1900 */
[----:B------:R-:W-:Y:S02]  /*0a40*/  IMAD.WIDE R2, R7, 0x4, R2 ;  /* 0x0000000407027825 */ /* 0x000fe400078e0202 */
[----:B------:R-:W3:Y:S04]  /*0a50*/  LDG.E.EL R7, desc[UR4][R18.64] ;  /* 0x0000000412077981 */ /* 0x000ee8000c2e1900 */
[----:B------:R-:W4:Y:S04]  /*0a60*/  LDG.E.EL R10, desc[UR4][R24.64] ;  /* 0x00000004180a7981 */ /* 0x000f28000c2e1900 */
[----:B------:R-:W4:Y:S01]  /*0a70*/  LDG.E.EL R11, desc[UR4][R2.64] ;  /* 0x00000004020b7981 */ /* 0x000f22000c2e1900 */
[----:B--2---:R-:W-:-:S05]  /*0a80*/  IMAD.WIDE R26, R0, 0x4, R26 ;  /* 0x00000004001a7825 */ /* 0x004fca00078e021a */
[----:B---3--:R-:W-:Y:S04]  /*0a90*/  STG.E.128 desc[UR4][R26.64], R4 ;  /* 0x000000041a007986 */ /* 0x008fe8000c101d04 */
[----:B----4-:R-:W-:Y:S01]  /*0aa0*/  STG.E.128 desc[UR4][R26.64+0x800], R8 ;  /* 0x000800081a007986 */ /* 0x010fe2000c101d04 */
[----:B------:R-:W-:Y:S05]  /*0ab0*/  EXIT ;  /* 0x000000000000794d */ /* 0x000fea0003800000 */
.L_x_0:
[----:B------:R-:W-:-:S00]  /*0ac0*/  BRA `(.L_x_0) ;  /* 0xfffffffc00fc7947 */ /* 0x000fc0000383ffff */
[----:B------:R-:W-:-:S00]  /*0ad0*/  NOP ;  /* 0x0000000000007918 */ /* 0x000fc00000000000 */
        /* <DEDUP_REMOVED lines=10> */
.L_x_1:


//--------------------- .nv.constant0.triton_poi_fused_reflection_pad2d_0 --------------------------
	.section	.nv.constant0.triton_poi_fused_reflection_pad2d_0,"a",@progbits
	.sectionflags	@""
	.align	4
.nv.constant0.triton_poi_fused_reflection_pad2d_0:
	.zero		548
